//
// Generated by NVIDIA NVVM Compiler
//
// Compiler Build ID: CL-36424714
// Cuda compilation tools, release 13.0, V13.0.88
// Based on NVVM 20.0.0
//

.version 9.0
.target sm_100
.address_size 64

	// .globl	_Z7saludarv
.extern .func  (.param .b32 func_retval0) vprintf
(
	.param .b64 vprintf_param_0,
	.param .b64 vprintf_param_1
)
;
.global .align 1 .b8 $str[22] = {72, 111, 108, 97, 32, 77, 117, 110, 100, 111, 32, 100, 101, 115, 100, 101, 32, 71, 80, 85, 10};

.visible .entry _Z7saludarv()
{
	.reg .b32 	%r<3>;
	.reg .b64 	%rd<3>;

	mov.u64 	%rd1, $str;
	cvta.global.u64 	%rd2, %rd1;
	{ // callseq 0, 0
	.param .b64 param0;
	st.param.b64 	[param0], %rd2;
	.param .b64 param1;
	st.param.b64 	[param1], 0;
	.param .b32 retval0;
	call.uni (retval0), 
	vprintf, 
	(
	param0, 
	param1
	);
	ld.param.b32 	%r1, [retval0];
	} // callseq 0
	ret;

}


// ===== COMPILED SASS (sm_100) =====

	.target	sm_100

	.elftype	@"ET_EXEC"


//--------------------- .note.nv.tkinfo           --------------------------
	.section	.note.nv.tkinfo,"",@"SHT_NOTE"
	.sectionflags	@"SHF_NOTE_NV_TKINFO"
	.tkinfo
        /*0018*/ 	.word	0x00000002
        /*0030*/ 	.string	""
        /*0030*/ 	.string	"ptxas"
        /*0030*/ 	.string	"Cuda compilation tools, release 13.0, V13.0.88"
        /*0030*/ 	.string	"Build cuda_13.0.r13.0/compiler.36424714_0"
        /*0030*/ 	.string	"-arch sm_100 -m 64 "



//--------------------- .note.nv.cuinfo           --------------------------
	.section	.note.nv.cuinfo,"",@"SHT_NOTE"
	.sectionflags	@"SHF_NOTE_NV_CUINFO"
        /*0018*/ 	.short	0x0002
        /*001a*/ 	.short	0x0064
        /*001c*/ 	.short	0x0082
	.zero		2


//--------------------- .nv.info                  --------------------------
	.section	.nv.info,"",@"SHT_CUDA_INFO"
	.align	4


	//----- nvinfo : EIATTR_REGCOUNT
	.align		4
        /*0000*/ 	.byte	0x04, 0x2f
        /*0002*/ 	.short	(.L_2 - .L_1)
	.align		4
.L_1:
        /*0004*/ 	.word	index@(_Z7saludarv)
        /*0008*/ 	.word	0x00000018


	//----- nvinfo : EIATTR_FRAME_SIZE
	.align		4
.L_2:
        /*000c*/ 	.byte	0x04, 0x11
        /*000e*/ 	.short	(.L_4 - .L_3)
	.align		4
.L_3:
        /*0010*/ 	.word	index@(_Z7saludarv)
        /*0014*/ 	.word	0x00000000


	//----- nvinfo : EIATTR_MIN_STACK_SIZE
	.align		4
.L_4:
        /*0018*/ 	.byte	0x04, 0x12
        /*001a*/ 	.short	(.L_6 - .L_5)
	.align		4
.L_5:
        /*001c*/ 	.word	index@(_Z7saludarv)
        /*0020*/ 	.word	0x00000000
.L_6:


//--------------------- .nv.compat                --------------------------
	.section	.nv.compat,"",@"SHT_CUDA_COMPAT_INFO"
	.align	4
        /*0000*/ 	.byte	0x02, 0x09, 0x00, 0x00, 0x02, 0x02, 0x01, 0x00, 0x02, 0x05, 0x05, 0x00, 0x03, 0x07, 0x01, 0x01
        /*0010*/ 	.byte	0x02, 0x03, 0x00, 0x00, 0x02, 0x06, 0x01, 0x00, 0x04, 0x0b, 0x08, 0x00, 0x09, 0x00, 0x00, 0x00
        /*0020*/ 	.byte	0x00, 0x00, 0x00, 0x00


//--------------------- .nv.info._Z7saludarv      --------------------------
	.section	.nv.info._Z7saludarv,"",@"SHT_CUDA_INFO"
	.sectionflags	@""
	.align	4


	//----- nvinfo : EIATTR_CUDA_API_VERSION
	.align		4
        /*0000*/ 	.byte	0x04, 0x37
        /*0002*/ 	.short	(.L_8 - .L_7)
.L_7:
        /*0004*/ 	.word	0x00000082


	//----- nvinfo : EIATTR_SPARSE_MMA_MASK
	.align		4
.L_8:
        /*0008*/ 	.byte	0x03, 0x50
        /*000a*/ 	.short	0x0000


	//----- nvinfo : EIATTR_MAXREG_COUNT
	.align		4
        /*000c*/ 	.byte	0x03, 0x1b
        /*000e*/ 	.short	0x00ff


	//----- nvinfo : EIATTR_EXTERNS
	.align		4
        /*0010*/ 	.byte	0x04, 0x0f
        /*0012*/ 	.short	(.L_10 - .L_9)


	//   ....[0]....
	.align		4
.L_9:
        /*0014*/ 	.word	index@(vprintf)


	//----- nvinfo : EIATTR_MERCURY_ISA_VERSION
	.align		4
.L_10:
        /*0018*/ 	.byte	0x03, 0x5f
        /*001a*/ 	.short	0x0101


	//----- nvinfo : EIATTR_VRC_CTA_INIT_COUNT
	.align		4
        /*001c*/ 	.byte	0x02, 0x4a
	.zero		1
	.zero		1


	//----- nvinfo : EIATTR_SYSCALL_OFFSETS
	.align		4
        /*0020*/ 	.byte	0x04, 0x46
        /*0022*/ 	.short	(.L_12 - .L_11)


	//   ....[0]....
.L_11:
        /*0024*/ 	.word	0x00000080


	//----- nvinfo : EIATTR_EXIT_INSTR_OFFSETS
	.align		4
.L_12:
        /*0028*/ 	.byte	0x04, 0x1c
        /*002a*/ 	.short	(.L_14 - .L_13)


	//   ....[0]....
.L_13:
        /*002c*/ 	.word	0x00000090


	//----- nvinfo : EIATTR_SW_WAR
	.align		4
.L_14:
        /*0030*/ 	.byte	0x04, 0x36
        /*0032*/ 	.short	(.L_16 - .L_15)
.L_15:
        /*0034*/ 	.word	0x00000008
.L_16:


//--------------------- .nv.callgraph             --------------------------
	.section	.nv.callgraph,"",@"SHT_CUDA_CALLGRAPH"
	.align	4
	.sectionentsize	8
	.align		4
        /*0000*/ 	.word	0x00000000
	.align		4
        /*0004*/ 	.word	0xffffffff
	.align		4
        /*0008*/ 	.word	index@(_Z7saludarv)
	.align		4
        /*000c*/ 	.word	index@(vprintf)
	.align		4
        /*0010*/ 	.word	0x00000000
	.align		4
        /*0014*/ 	.word	0xfffffffe
	.align		4
        /*0018*/ 	.word	0x00000000
	.align		4
        /*001c*/ 	.word	0xfffffffd
	.align		4
        /*0020*/ 	.word	0x00000000
	.align		4
        /*0024*/ 	.word	0xfffffffc


//--------------------- .nv.constant4             --------------------------
	.section	.nv.constant4,"a",@progbits
	.align	8
	.align		8
.nv.constant4:
        /*0000*/ 	.dword	vprintf
	.align		8
        /*0008*/ 	.dword	$str


//--------------------- .text._Z7saludarv         --------------------------
	.section	.text._Z7saludarv,"ax",@progbits
	.align	128
        .global         _Z7saludarv
        .type           _Z7saludarv,@function
        .size           _Z7saludarv,(.L_x_2 - _Z7saludarv)
        .other          _Z7saludarv,@"STO_CUDA_ENTRY STV_DEFAULT"
_Z7saludarv:
.text._Z7saludarv:
[----:B------:R-:W0:Y:S01]  /*0000*/  LDC R1, c[0x0][0x37c] ;  /* 0x0000df00ff017b82 */ /* 0x000e220000000800 */
[----:B------:R-:W-:Y:S01]  /*0010*/  MOV R0, 0x0 ;  /* 0x0000000000007802 */ /* 0x000fe20000000f00 */
[----:B------:R-:W1:Y:S01]  /*0020*/  LDCU.64 UR4, c[0x4][0x8] ;  /* 0x01000100ff0477ac */ /* 0x000e620008000a00 */
[----:B------:R-:W-:-:S05]  /*0030*/  CS2R R6, SRZ ;  /* 0x0000000000067805 */ /* 0x000fca000001ff00 */
[----:B------:R2:W3:Y:S01]  /*0040*/  LDC.64 R2, c[0x4][R0] ;  /* 0x0100000000027b82 */ /* 0x0004e20000000a00 */
[----:B-1----:R-:W-:Y:S02]  /*0050*/  IMAD.U32 R4, RZ, RZ, UR4 ;  /* 0x00000004ff047e24 */ /* 0x002fe4000f8e00ff */
[----:B--2---:R-:W-:-:S07]  /*0060*/  IMAD.U32 R5, RZ, RZ, UR5 ;  /* 0x00000005ff057e24 */ /* 0x004fce000f8e00ff */
[----:B------:R-:W-:-:S07]  /*0070*/  LEPC R20, `(.L_x_0) ;  /* 0x000000001014794e */ /* 0x000fce0000000000 */
[----:B0--3--:R-:W-:Y:S05]  /*0080*/  CALL.ABS.NOINC R2 ;  /* 0x0000000002007343 */ /* 0x009fea0003c00000 */
.L_x_0:
[----:B------:R-:W-:Y:S05]  /*0090*/  EXIT ;  /* 0x000000000000794d */ /* 0x000fea0003800000 */
.L_x_1:
[----:B------:R-:W-:-:S00]  /*00a0*/  BRA `(.L_x_1) ;  /* 0xfffffffc00fc7947 */ /* 0x000fc0000383ffff */
[----:B------:R-:W-:-:S00]  /*00b0*/  NOP ;  /* 0x0000000000007918 */ /* 0x000fc00000000000 */
        /* <DEDUP_REMOVED lines=12> */
.L_x_2:


//--------------------- .nv.global.init           --------------------------
	.section	.nv.global.init,"aw",@progbits
.nv.global.init:
	.type		$str,@object
	.size		$str,(.L_0 - $str)
$str:
        /*0000*/ 	.byte	0x48, 0x6f, 0x6c, 0x61, 0x20, 0x4d, 0x75, 0x6e, 0x64, 0x6f, 0x20, 0x64, 0x65, 0x73, 0x64, 0x65
        /*0010*/ 	.byte	0x20, 0x47, 0x50, 0x55, 0x0a, 0x00
.L_0:


//--------------------- .nv.shared.reserved.0     --------------------------
	.section	.nv.shared.reserved.0,"aw",@nobits
	.weak		__nv_reservedSMEM_offset_0_alias
	.size		__nv_reservedSMEM_offset_0_alias, 0, 64
	.other		__nv_reservedSMEM_offset_0_alias,@"STO_CUDA_RESERVED_SHARED STV_DEFAULT"
__nv_reservedSMEM_offset_0_alias:
	.zero		0
	.zero		64


//--------------------- .nv.constant0._Z7saludarv --------------------------
	.section	.nv.constant0._Z7saludarv,"a",@progbits
	.sectionflags	@""
	.align	4
.nv.constant0._Z7saludarv:
	.zero		896


//--------------------- SYMBOLS --------------------------

	.type		.nv.reservedSmem.offset0,@object
	.size		.nv.reservedSmem.offset0,0x4
	.type		vprintf,@function
